	.headerflags	@"EF_CUDA_TEXMODE_UNIFIED EF_CUDA_64BIT_ADDRESS EF_CUDA_ACCELERATORS EF_CUDA_SM90 EF_CUDA_VIRTUAL_SM(EF_CUDA_SM90)"
	.elftype	@"ET_EXEC"


//--------------------- .nv.info                  --------------------------
	.section	.nv.info,"",@"SHT_CUDA_INFO"
	.align	4


	//----- nvinfo : EIATTR_REGCOUNT
	.align		4
        /*0000*/ 	.byte	0x04, 0x2f
        /*0002*/ 	.short	(.L_1 - .L_0)
	.align		4
.L_0:
        /*0004*/ 	.word	index@(triton_poi_fused_max_pool2d_with_indices_21)
        /*0008*/ 	.word	0x00000010


	//----- nvinfo : EIATTR_MIN_STACK_SIZE
	.align		4
.L_1:
        /*000c*/ 	.byte	0x04, 0x12
        /*000e*/ 	.short	(.L_3 - .L_2)
	.align		4
.L_2:
        /*0010*/ 	.word	index@(triton_poi_fused_max_pool2d_with_indices_21)
        /*0014*/ 	.word	0x00000000


	//----- nvinfo : EIATTR_FRAME_SIZE
	.align		4
.L_3:
        /*0018*/ 	.byte	0x04, 0x11
        /*001a*/ 	.short	(.L_5 - .L_4)
	.align		4
.L_4:
        /*001c*/ 	.word	index@(triton_poi_fused_max_pool2d_with_indices_21)
        /*0020*/ 	.word	0x00000000


	//----- nvinfo : EIATTR_MIN_STACK_SIZE
	.align		4
.L_5:
        /*0024*/ 	.byte	0x04, 0x12
        /*0026*/ 	.short	(.L_7 - .L_6)
	.align		4
.L_6:
        /*0028*/ 	.word	index@(triton_poi_fused_max_pool2d_with_indices_21)
        /*002c*/ 	.word	0x00000000
.L_7:


//--------------------- .nv.info.triton_poi_fused_max_pool2d_with_indices_21 --------------------------
	.section	.nv.info.triton_poi_fused_max_pool2d_with_indices_21,"",@"SHT_CUDA_INFO"
	.sectionflags	@""
	.align	4


	//----- nvinfo : EIATTR_CUDA_API_VERSION
	.align		4
        /*0000*/ 	.byte	0x04, 0x37
        /*0002*/ 	.short	(.L_9 - .L_8)
.L_8:
        /*0004*/ 	.word	0x0000007c


	//----- nvinfo : EIATTR_KPARAM_INFO
	.align		4
.L_9:
        /*0008*/ 	.byte	0x04, 0x17
        /*000a*/ 	.short	(.L_11 - .L_10)
.L_10:
        /*000c*/ 	.word	0x00000000
        /*0010*/ 	.short	0x0003
        /*0012*/ 	.short	0x0018
        /*0014*/ 	.byte	0x00, 0xf0, 0x11, 0x00


	//----- nvinfo : EIATTR_KPARAM_INFO
	.align		4
.L_11:
        /*0018*/ 	.byte	0x04, 0x17
        /*001a*/ 	.short	(.L_13 - .L_12)
.L_12:
        /*001c*/ 	.word	0x00000000
        /*0020*/ 	.short	0x0002
        /*0022*/ 	.short	0x0010
        /*0024*/ 	.byte	0x00, 0xf4, 0x21, 0x00


	//----- nvinfo : EIATTR_KPARAM_INFO
	.align		4
.L_13:
        /*0028*/ 	.byte	0x04, 0x17
        /*002a*/ 	.short	(.L_15 - .L_14)
.L_14:
        /*002c*/ 	.word	0x00000000
        /*0030*/ 	.short	0x0001
        /*0032*/ 	.short	0x0008
        /*0034*/ 	.byte	0x00, 0xf4, 0x21, 0x00


	//----- nvinfo : EIATTR_KPARAM_INFO
	.align		4
.L_15:
        /*0038*/ 	.byte	0x04, 0x17
        /*003a*/ 	.short	(.L_17 - .L_16)
.L_16:
        /*003c*/ 	.word	0x00000000
        /*0040*/ 	.short	0x0000
        /*0042*/ 	.short	0x0000
        /*0044*/ 	.byte	0x00, 0xf4, 0x21, 0x00


	//----- nvinfo : EIATTR_SPARSE_MMA_MASK
	.align		4
.L_17:
        /*0048*/ 	.byte	0x03, 0x50
        /*004a*/ 	.short	0x0000


	//----- nvinfo : EIATTR_MAXREG_COUNT
	.align		4
        /*004c*/ 	.byte	0x03, 0x1b
        /*004e*/ 	.short	0x00ff


	//----- nvinfo : EIATTR_EXIT_INSTR_OFFSETS
	.align		4
        /*0050*/ 	.byte	0x04, 0x1c
        /*0052*/ 	.short	(.L_19 - .L_18)


	//   ....[0]....
.L_18:
        /*0054*/ 	.word	0x00000410


	//----- nvinfo : EIATTR_REQNTID
	.align		4
.L_19:
        /*0058*/ 	.byte	0x04, 0x10
        /*005a*/ 	.short	(.L_21 - .L_20)
.L_20:
        /*005c*/ 	.word	0x00000080
        /*0060*/ 	.word	0x00000001
        /*0064*/ 	.word	0x00000001


	//----- nvinfo : EIATTR_CBANK_PARAM_SIZE
	.align		4
.L_21:
        /*0068*/ 	.byte	0x03, 0x19
        /*006a*/ 	.short	0x001c


	//----- nvinfo : EIATTR_PARAM_CBANK
	.align		4
        /*006c*/ 	.byte	0x04, 0x0a
        /*006e*/ 	.short	(.L_23 - .L_22)
	.align		4
.L_22:
        /*0070*/ 	.word	index@(.nv.constant0.triton_poi_fused_max_pool2d_with_indices_21)
        /*0074*/ 	.short	0x0210
        /*0076*/ 	.short	0x001c


	//----- nvinfo : EIATTR_SW_WAR
	.align		4
.L_23:
        /*0078*/ 	.byte	0x04, 0x36
        /*007a*/ 	.short	(.L_25 - .L_24)
.L_24:
        /*007c*/ 	.word	0x00000008
.L_25:


//--------------------- .nv.callgraph             --------------------------
	.section	.nv.callgraph,"",@"SHT_CUDA_CALLGRAPH"
	.align	4
	.sectionentsize	8
	.align		4
        /*0000*/ 	.word	0x00000000
	.align		4
        /*0004*/ 	.word	0xffffffff
	.align		4
        /*0008*/ 	.word	0x00000000
	.align		4
        /*000c*/ 	.word	0xfffffffe
	.align		4
        /*0010*/ 	.word	0x00000000
	.align		4
        /*0014*/ 	.word	0xfffffffd
	.align		4
        /*0018*/ 	.word	0x00000000
	.align		4
        /*001c*/ 	.word	0xfffffffc


//--------------------- .text.triton_poi_fused_max_pool2d_with_indices_21 --------------------------
	.section	.text.triton_poi_fused_max_pool2d_with_indices_21,"ax",@progbits
	.align	128
        .global         triton_poi_fused_max_pool2d_with_indices_21
        .type           triton_poi_fused_max_pool2d_with_indices_21,@function
        .size           triton_poi_fused_max_pool2d_with_indices_21,(.L_x_1 - triton_poi_fused_max_pool2d_with_indices_21)
        .other          triton_poi_fused_max_pool2d_with_indices_21,@"STO_CUDA_ENTRY STV_DEFAULT"
triton_poi_fused_max_pool2d_with_indices_21:
.text.triton_poi_fused_max_pool2d_with_indices_21:
[----:B------:R-:W-:Y:S01]  /*0000*/  LDC R1, c[0x0][0x28] ;  /* 0x00000a00ff017b82 */ /* 0x000fe20000000800 */
[----:B------:R-:W1:Y:S01]  /*0010*/  S2R R0, SR_TID.X ;  /* 0x0000000000007919 */ /* 0x000e620000002100 */
[----:B------:R-:W-:Y:S01]  /*0020*/  ULDC.64 UR4, c[0x0][0x208] ;  /* 0x0000820000047ab9 */ /* 0x000fe20000000a00 */
[----:B------:R-:W-:Y:S01]  /*0030*/  ULDC.64 UR6, c[0x0][0x220] ;  /* 0x0000880000067ab9 */ /* 0x000fe20000000a00 */
[----:B------:R-:W2:Y:S01]  /*0040*/  S2R R3, SR_CTAID.X ;  /* 0x0000000000037919 */ /* 0x000ea20000002500 */
[----:B-1----:R-:W-:Y:S01]  /*0050*/  IMAD.SHL.U32 R0, R0, 0x2, RZ ;  /* 0x0000000200007824 */ /* 0x002fe200078e00ff */
[----:B--2---:R-:W-:-:S04]  /*0060*/  SHF.R.S32.HI R5, RZ, 0x17, R3 ;  /* 0x00000017ff057819 */ /* 0x004fc80000011403 */
[----:B------:R-:W-:Y:S02]  /*0070*/  LOP3.LUT R0, R0, 0xfe, RZ, 0xc0, !PT ;  /* 0x000000fe00007812 */ /* 0x000fe400078ec0ff */
[----:B------:R-:W-:-:S03]  /*0080*/  SGXT R5, R5, 0x1 ;  /* 0x000000010505781a */ /* 0x000fc60000000200 */
[----:B------:R-:W-:-:S05]  /*0090*/  IMAD R0, R3, 0x100, R0 ;  /* 0x0000010003007824 */ /* 0x000fca00078e0200 */
[----:B------:R-:W-:Y:S02]  /*00a0*/  SHF.R.S32.HI R3, RZ, 0x1f, R0 ;  /* 0x0000001fff037819 */ /* 0x000fe40000011400 */
[-C--:B------:R-:W-:Y:S02]  /*00b0*/  LEA.HI R6, R5, R0.reuse, RZ, 0xa ;  /* 0x0000000005067211 */ /* 0x080fe400078f50ff */
[----:B------:R-:W-:Y:S02]  /*00c0*/  LEA.HI R4, R3, R0, RZ, 0x8 ;  /* 0x0000000003047211 */ /* 0x000fe400078f40ff */
[----:B------:R-:W1:Y:S01]  /*00d0*/  LDC.64 R2, c[0x0][0x210] ;  /* 0x00008400ff027b82 */ /* 0x000e620000000a00 */
[----:B------:R-:W-:Y:S01]  /*00e0*/  IMAD.SHL.U32 R7, R6, 0x4, RZ ;  /* 0x0000000406077824 */ /* 0x000fe200078e00ff */
[----:B------:R-:W-:-:S04]  /*00f0*/  SHF.R.S32.HI R5, RZ, 0x8, R4 ;  /* 0x00000008ff057819 */ /* 0x000fc80000011404 */
[----:B------:R-:W-:Y:S02]  /*0100*/  LEA.HI R6, R5, R5, RZ, 0x2 ;  /* 0x0000000505067211 */ /* 0x000fe400078f10ff */
[----:B------:R-:W-:Y:S02]  /*0110*/  LOP3.LUT R8, R7, 0xfffff000, RZ, 0xc0, !PT ;  /* 0xfffff00007087812 */ /* 0x000fe400078ec0ff */
[----:B------:R-:W-:Y:S02]  /*0120*/  LOP3.LUT R7, R4, 0xffffff00, RZ, 0xc0, !PT ;  /* 0xffffff0004077812 */ /* 0x000fe400078ec0ff */
[----:B------:R-:W-:Y:S02]  /*0130*/  LOP3.LUT R6, R6, 0x7ffffc, RZ, 0xc0, !PT ;  /* 0x007ffffc06067812 */ /* 0x000fe400078ec0ff */
[----:B------:R-:W-:-:S03]  /*0140*/  IADD3 R7, R8, R0, -R7 ;  /* 0x0000000008077210 */ /* 0x000fc60007ffe807 */
[----:B------:R-:W-:-:S04]  /*0150*/  IMAD.IADD R6, R5, 0x1, -R6 ;  /* 0x0000000105067824 */ /* 0x000fc800078e0a06 */
[----:B------:R-:W-:-:S04]  /*0160*/  IMAD R11, R6, 0x200, R7 ;  /* 0x00000200060b7824 */ /* 0x000fc800078e0207 */
[C---:B------:R-:W-:Y:S02]  /*0170*/  VIADD R9, R11.reuse, 0x100 ;  /* 0x000001000b097836 */ /* 0x040fe40000000000 */
[----:B-1----:R-:W-:-:S04]  /*0180*/  IMAD.WIDE R6, R11, 0x4, R2 ;  /* 0x000000040b067825 */ /* 0x002fc800078e0202 */
[--C-:B------:R-:W-:Y:S02]  /*0190*/  IMAD.WIDE R8, R9, 0x4, R2.reuse ;  /* 0x0000000409087825 */ /* 0x100fe400078e0202 */
[----:B------:R-:W2:Y:S02]  /*01a0*/  LDG.E.64 R6, desc[UR4][R6.64] ;  /* 0x0000000406067981 */ /* 0x000ea4000c1e1b00 */
[----:B------:R-:W-:Y:S02]  /*01b0*/  VIADD R5, R11, 0x800 ;  /* 0x000008000b057836 */ /* 0x000fe40000000000 */
[----:B------:R1:W2:Y:S02]  /*01c0*/  LDG.E.64 R12, desc[UR4][R8.64] ;  /* 0x00000004080c7981 */ /* 0x0002a4000c1e1b00 */
[----:B------:R-:W-:-:S04]  /*01d0*/  IMAD.WIDE R4, R5, 0x4, R2 ;  /* 0x0000000405047825 */ /* 0x000fc800078e0202 */
[----:B------:R-:W-:Y:S02]  /*01e0*/  VIADD R11, R11, 0x900 ;  /* 0x000009000b0b7836 */ /* 0x000fe40000000000 */
[----:B------:R-:W3:Y:S02]  /*01f0*/  LDG.E.64 R4, desc[UR4][R4.64] ;  /* 0x0000000404047981 */ /* 0x000ee4000c1e1b00 */
[----:B------:R-:W-:Y:S01]  /*0200*/  IMAD.WIDE R2, R11, 0x4, R2 ;  /* 0x000000040b027825 */ /* 0x000fe200078e0202 */
[----:B-1----:R-:W1:Y:S05]  /*0210*/  LDC.64 R8, c[0x0][0x218] ;  /* 0x00008600ff087b82 */ /* 0x002e6a0000000a00 */
[----:B------:R-:W4:Y:S01]  /*0220*/  LDG.E.64 R2, desc[UR4][R2.64] ;  /* 0x0000000402027981 */ /* 0x000f22000c1e1b00 */
[----:B--2---:R-:W-:-:S02]  /*0230*/  FSETP.GT.AND P4, PT, R13, R7, PT ;  /* 0x000000070d00720b */ /* 0x004fc40003f84000 */
[----:B------:R-:W-:Y:S02]  /*0240*/  FSETP.GT.AND P3, PT, R12, R6, PT ;  /* 0x000000060c00720b */ /* 0x000fe40003f64000 */
[----:B------:R-:W-:Y:S02]  /*0250*/  FSETP.NAN.AND P0, PT, R13, R13, PT ;  /* 0x0000000d0d00720b */ /* 0x000fe40003f08000 */
[----:B---3--:R-:W-:Y:S02]  /*0260*/  FSETP.NAN.AND P6, PT, R5, R5, PT ;  /* 0x000000050500720b */ /* 0x008fe40003fc8000 */
[----:B------:R-:W-:Y:S02]  /*0270*/  FSETP.NAN.AND P5, PT, R4, R4, PT ;  /* 0x000000040400720b */ /* 0x000fe40003fa8000 */
[----:B------:R-:W-:-:S03]  /*0280*/  FSETP.NAN.AND P1, PT, R12, R12, PT ;  /* 0x0000000c0c00720b */ /* 0x000fc60003f28000 */
[----:B------:R-:W-:Y:S02]  /*0290*/  @!P4 SEL R13, R13, R7, P0 ;  /* 0x000000070d0dc207 */ /* 0x000fe40000000000 */
[----:B------:R-:W-:Y:S02]  /*02a0*/  @!P3 SEL R12, R12, R6, P1 ;  /* 0x000000060c0cb207 */ /* 0x000fe40000800000 */
[----:B------:R-:W-:Y:S02]  /*02b0*/  FSETP.GEU.AND P0, PT, R13, R5, PT ;  /* 0x000000050d00720b */ /* 0x000fe40003f0e000 */
[----:B----4-:R-:W-:Y:S02]  /*02c0*/  FSETP.NAN.AND P1, PT, R2, R2, PT ;  /* 0x000000020200720b */ /* 0x010fe40003f28000 */
[----:B------:R-:W-:Y:S02]  /*02d0*/  FSETP.GEU.AND P2, PT, R12, R4, PT ;  /* 0x000000040c00720b */ /* 0x000fe40003f4e000 */
[----:B------:R-:W-:-:S02]  /*02e0*/  @!P6 SEL R5, R5, R13, !P0 ;  /* 0x0000000d0505e207 */ /* 0x000fc40004000000 */
[----:B------:R-:W-:Y:S02]  /*02f0*/  FSETP.NAN.AND P6, PT, R3, R3, PT ;  /* 0x000000030300720b */ /* 0x000fe40003fc8000 */
[----:B------:R-:W-:Y:S02]  /*0300*/  SEL R7, RZ, 0x1, !P4 ;  /* 0x00000001ff077807 */ /* 0x000fe40006000000 */
[----:B------:R-:W-:Y:S02]  /*0310*/  @!P5 SEL R4, R4, R12, !P2 ;  /* 0x0000000c0404d207 */ /* 0x000fe40005000000 */
[----:B------:R-:W-:Y:S02]  /*0320*/  SEL R6, RZ, 0x1, !P3 ;  /* 0x00000001ff067807 */ /* 0x000fe40005800000 */
[----:B------:R-:W-:Y:S02]  /*0330*/  SEL R7, R7, 0x2, P0 ;  /* 0x0000000207077807 */ /* 0x000fe40000000000 */
[----:B------:R-:W-:-:S02]  /*0340*/  FSETP.GEU.AND P3, PT, R4, R2, PT ;  /* 0x000000020400720b */ /* 0x000fc40003f6e000 */
[----:B------:R-:W-:Y:S02]  /*0350*/  SEL R10, R6, 0x2, P2 ;  /* 0x00000002060a7807 */ /* 0x000fe40001000000 */
[----:B------:R-:W-:Y:S02]  /*0360*/  FSETP.GEU.AND P0, PT, R5, R3, PT ;  /* 0x000000030500720b */ /* 0x000fe40003f0e000 */
[----:B------:R-:W-:Y:S02]  /*0370*/  @!P1 SEL R2, R2, R4, !P3 ;  /* 0x0000000402029207 */ /* 0x000fe40005800000 */
[----:B------:R-:W-:Y:S02]  /*0380*/  SEL R10, R10, 0x3, P3 ;  /* 0x000000030a0a7807 */ /* 0x000fe40001800000 */
[----:B------:R-:W-:Y:S02]  /*0390*/  SEL R11, R7, 0x3, P0 ;  /* 0x00000003070b7807 */ /* 0x000fe40000000000 */
[----:B------:R-:W-:-:S02]  /*03a0*/  IADD3 R6, P1, R0, UR6, RZ ;  /* 0x0000000600067c10 */ /* 0x000fc4000ff3e0ff */
[----:B------:R-:W-:Y:S01]  /*03b0*/  @!P6 SEL R3, R3, R5, !P0 ;  /* 0x000000050303e207 */ /* 0x000fe20004000000 */
[C---:B-1----:R-:W-:Y:S01]  /*03c0*/  IMAD.WIDE R4, R0.reuse, 0x4, R8 ;  /* 0x0000000400047825 */ /* 0x042fe200078e0208 */
[----:B------:R-:W-:-:S03]  /*03d0*/  LEA.HI.X.SX32 R7, R0, UR7, 0x1, P1 ;  /* 0x0000000700077c11 */ /* 0x000fc600088f0eff */
[----:B------:R-:W-:Y:S01]  /*03e0*/  IMAD R11, R11, 0x100, R10 ;  /* 0x000001000b0b7824 */ /* 0x000fe200078e020a */
[----:B------:R-:W-:Y:S04]  /*03f0*/  STG.E.64 desc[UR4][R4.64], R2 ;  /* 0x0000000204007986 */ /* 0x000fe8000c101b04 */
[----:B------:R-:W-:Y:S01]  /*0400*/  STG.E.U16 desc[UR4][R6.64], R11 ;  /* 0x0000000b06007986 */ /* 0x000fe2000c101504 */
[----:B------:R-:W-:Y:S05]  /*0410*/  EXIT ;  /* 0x000000000000794d */ /* 0x000fea0003800000 */
.L_x_0:
[----:B------:R-:W-:-:S00]  /*0420*/  BRA `(.L_x_0) ;  /* 0xfffffffc00fc7947 */ /* 0x000fc0000383ffff */
[----:B------:R-:W-:-:S00]  /*0430*/  NOP ;  /* 0x0000000000007918 */ /* 0x000fc00000000000 */
        /* <DEDUP_REMOVED lines=12> */
.L_x_1:


//--------------------- .nv.constant0.triton_poi_fused_max_pool2d_with_indices_21 --------------------------
	.section	.nv.constant0.triton_poi_fused_max_pool2d_with_indices_21,"a",@progbits
	.sectionflags	@""
	.align	4
.nv.constant0.triton_poi_fused_max_pool2d_with_indices_21:
	.zero		556
